//
// Generated by NVIDIA NVVM Compiler
//
// Compiler Build ID: CL-36424714
// Cuda compilation tools, release 13.0, V13.0.88
// Based on NVVM 20.0.0
//

.version 9.0
.target sm_100
.address_size 64

	// .globl	_Z11particleSimP8Particlei

.visible .entry _Z11particleSimP8Particlei(
	.param .u64 .ptr .align 1 _Z11particleSimP8Particlei_param_0,
	.param .u32 _Z11particleSimP8Particlei_param_1
)
{
	.reg .pred 	%p<2>;
	.reg .b32 	%r<6>;
	.reg .b32 	%f<13>;
	.reg .b64 	%rd<5>;
	.reg .b64 	%fd<7>;

	ld.param.u64 	%rd1, [_Z11particleSimP8Particlei_param_0];
	ld.param.u32 	%r2, [_Z11particleSimP8Particlei_param_1];
	mov.u32 	%r3, %tid.x;
	mov.u32 	%r4, %ctaid.x;
	mov.u32 	%r5, %ntid.x;
	mad.lo.s32 	%r1, %r4, %r5, %r3;
	setp.ge.s32 	%p1, %r1, %r2;
	@%p1 bra 	$L__BB0_2;
	cvta.to.global.u64 	%rd2, %rd1;
	mul.wide.s32 	%rd3, %r1, 24;
	add.s64 	%rd4, %rd2, %rd3;
	ld.global.f32 	%f1, [%rd4];
	cvt.f64.f32 	%fd1, %f1;
	add.f64 	%fd2, %fd1, 0dBF1A36E2EB1C432D;
	cvt.rn.f32.f64 	%f2, %fd2;
	ld.global.f32 	%f3, [%rd4+4];
	cvt.f64.f32 	%fd3, %f3;
	add.f64 	%fd4, %fd3, 0dBF1A36E2EB1C432D;
	cvt.rn.f32.f64 	%f4, %fd4;
	ld.global.f32 	%f5, [%rd4+8];
	cvt.f64.f32 	%fd5, %f5;
	add.f64 	%fd6, %fd5, 0dBF1A36E2EB1C432D;
	cvt.rn.f32.f64 	%f6, %fd6;
	ld.global.f32 	%f7, [%rd4+12];
	add.f32 	%f8, %f7, %f2;
	ld.global.f32 	%f9, [%rd4+16];
	add.f32 	%f10, %f9, %f4;
	ld.global.f32 	%f11, [%rd4+20];
	add.f32 	%f12, %f11, %f6;
	st.global.f32 	[%rd4], %f8;
	st.global.f32 	[%rd4+4], %f10;
	st.global.f32 	[%rd4+8], %f12;
$L__BB0_2:
	ret;

}


// ===== COMPILED SASS (sm_100) =====

	.target	sm_100

	.elftype	@"ET_EXEC"


//--------------------- .note.nv.tkinfo           --------------------------
	.section	.note.nv.tkinfo,"",@"SHT_NOTE"
	.sectionflags	@"SHF_NOTE_NV_TKINFO"
	.tkinfo
        /*0018*/ 	.word	0x00000002
        /*0030*/ 	.string	""
        /*0030*/ 	.string	"ptxas"
        /*0030*/ 	.string	"Cuda compilation tools, release 13.0, V13.0.88"
        /*0030*/ 	.string	"Build cuda_13.0.r13.0/compiler.36424714_0"
        /*0030*/ 	.string	"-arch sm_100 -m 64 "



//--------------------- .note.nv.cuinfo           --------------------------
	.section	.note.nv.cuinfo,"",@"SHT_NOTE"
	.sectionflags	@"SHF_NOTE_NV_CUINFO"
        /*0018*/ 	.short	0x0002
        /*001a*/ 	.short	0x0064
        /*001c*/ 	.short	0x0082
	.zero		2


//--------------------- .nv.info                  --------------------------
	.section	.nv.info,"",@"SHT_CUDA_INFO"
	.align	4


	//----- nvinfo : EIATTR_REGCOUNT
	.align		4
        /*0000*/ 	.byte	0x04, 0x2f
        /*0002*/ 	.short	(.L_1 - .L_0)
	.align		4
.L_0:
        /*0004*/ 	.word	index@(_Z11particleSimP8Particlei)
        /*0008*/ 	.word	0x00000014


	//----- nvinfo : EIATTR_FRAME_SIZE
	.align		4
.L_1:
        /*000c*/ 	.byte	0x04, 0x11
        /*000e*/ 	.short	(.L_3 - .L_2)
	.align		4
.L_2:
        /*0010*/ 	.word	index@(_Z11particleSimP8Particlei)
        /*0014*/ 	.word	0x00000000


	//----- nvinfo : EIATTR_MIN_STACK_SIZE
	.align		4
.L_3:
        /*0018*/ 	.byte	0x04, 0x12
        /*001a*/ 	.short	(.L_5 - .L_4)
	.align		4
.L_4:
        /*001c*/ 	.word	index@(_Z11particleSimP8Particlei)
        /*0020*/ 	.word	0x00000000
.L_5:


//--------------------- .nv.compat                --------------------------
	.section	.nv.compat,"",@"SHT_CUDA_COMPAT_INFO"
	.align	4
        /*0000*/ 	.byte	0x02, 0x09, 0x00, 0x00, 0x02, 0x02, 0x01, 0x00, 0x02, 0x05, 0x05, 0x00, 0x03, 0x07, 0x01, 0x01
        /*0010*/ 	.byte	0x02, 0x03, 0x00, 0x00, 0x02, 0x06, 0x01, 0x00, 0x04, 0x0b, 0x08, 0x00, 0x01, 0x00, 0x00, 0x00
        /*0020*/ 	.byte	0x00, 0x00, 0x00, 0x00


//--------------------- .nv.info._Z11particleSimP8Particlei --------------------------
	.section	.nv.info._Z11particleSimP8Particlei,"",@"SHT_CUDA_INFO"
	.sectionflags	@""
	.align	4


	//----- nvinfo : EIATTR_CUDA_API_VERSION
	.align		4
        /*0000*/ 	.byte	0x04, 0x37
        /*0002*/ 	.short	(.L_7 - .L_6)
.L_6:
        /*0004*/ 	.word	0x00000082


	//----- nvinfo : EIATTR_KPARAM_INFO
	.align		4
.L_7:
        /*0008*/ 	.byte	0x04, 0x17
        /*000a*/ 	.short	(.L_9 - .L_8)
.L_8:
        /*000c*/ 	.word	0x00000000
        /*0010*/ 	.short	0x0001
        /*0012*/ 	.short	0x0008
        /*0014*/ 	.byte	0x00, 0xf0, 0x11, 0x00


	//----- nvinfo : EIATTR_KPARAM_INFO
	.align		4
.L_9:
        /*0018*/ 	.byte	0x04, 0x17
        /*001a*/ 	.short	(.L_11 - .L_10)
.L_10:
        /*001c*/ 	.word	0x00000000
        /*0020*/ 	.short	0x0000
        /*0022*/ 	.short	0x0000
        /*0024*/ 	.byte	0x00, 0xf5, 0x21, 0x00


	//----- nvinfo : EIATTR_SPARSE_MMA_MASK
	.align		4
.L_11:
        /*0028*/ 	.byte	0x03, 0x50
        /*002a*/ 	.short	0x0000


	//----- nvinfo : EIATTR_MAXREG_COUNT
	.align		4
        /*002c*/ 	.byte	0x03, 0x1b
        /*002e*/ 	.short	0x00ff


	//----- nvinfo : EIATTR_MERCURY_ISA_VERSION
	.align		4
        /*0030*/ 	.byte	0x03, 0x5f
        /*0032*/ 	.short	0x0101


	//----- nvinfo : EIATTR_VRC_CTA_INIT_COUNT
	.align		4
        /*0034*/ 	.byte	0x02, 0x4a
	.zero		1
	.zero		1


	//----- nvinfo : EIATTR_EXIT_INSTR_OFFSETS
	.align		4
        /*0038*/ 	.byte	0x04, 0x1c
        /*003a*/ 	.short	(.L_13 - .L_12)


	//   ....[0]....
.L_12:
        /*003c*/ 	.word	0x00000070


	//   ....[1]....
        /*0040*/ 	.word	0x00000220


	//----- nvinfo : EIATTR_CBANK_PARAM_SIZE
	.align		4
.L_13:
        /*0044*/ 	.byte	0x03, 0x19
        /*0046*/ 	.short	0x000c


	//----- nvinfo : EIATTR_PARAM_CBANK
	.align		4
        /*0048*/ 	.byte	0x04, 0x0a
        /*004a*/ 	.short	(.L_15 - .L_14)
	.align		4
.L_14:
        /*004c*/ 	.word	index@(.nv.constant0._Z11particleSimP8Particlei)
        /*0050*/ 	.short	0x0380
        /*0052*/ 	.short	0x000c


	//----- nvinfo : EIATTR_SW_WAR
	.align		4
.L_15:
        /*0054*/ 	.byte	0x04, 0x36
        /*0056*/ 	.short	(.L_17 - .L_16)
.L_16:
        /*0058*/ 	.word	0x00000008
.L_17:


//--------------------- .nv.callgraph             --------------------------
	.section	.nv.callgraph,"",@"SHT_CUDA_CALLGRAPH"
	.align	4
	.sectionentsize	8
	.align		4
        /*0000*/ 	.word	0x00000000
	.align		4
        /*0004*/ 	.word	0xffffffff
	.align		4
        /*0008*/ 	.word	0x00000000
	.align		4
        /*000c*/ 	.word	0xfffffffe
	.align		4
        /*0010*/ 	.word	0x00000000
	.align		4
        /*0014*/ 	.word	0xfffffffd
	.align		4
        /*0018*/ 	.word	0x00000000
	.align		4
        /*001c*/ 	.word	0xfffffffc


//--------------------- .text._Z11particleSimP8Particlei --------------------------
	.section	.text._Z11particleSimP8Particlei,"ax",@progbits
	.align	128
        .global         _Z11particleSimP8Particlei
        .type           _Z11particleSimP8Particlei,@function
        .size           _Z11particleSimP8Particlei,(.L_x_1 - _Z11particleSimP8Particlei)
        .other          _Z11particleSimP8Particlei,@"STO_CUDA_ENTRY STV_DEFAULT"
_Z11particleSimP8Particlei:
.text._Z11particleSimP8Particlei:
[----:B------:R-:W-:Y:S01]  /*0000*/  LDC R1, c[0x0][0x37c] ;  /* 0x0000df00ff017b82 */ /* 0x000fe20000000800 */
[----:B------:R-:W0:Y:S07]  /*0010*/  S2R R5, SR_TID.X ;  /* 0x0000000000057919 */ /* 0x000e2e0000002100 */
[----:B------:R-:W0:Y:S01]  /*0020*/  S2UR UR4, SR_CTAID.X ;  /* 0x00000000000479c3 */ /* 0x000e220000002500 */
[----:B------:R-:W1:Y:S07]  /*0030*/  LDCU UR5, c[0x0][0x388] ;  /* 0x00007100ff0577ac */ /* 0x000e6e0008000800 */
[----:B------:R-:W0:Y:S02]  /*0040*/  LDC R0, c[0x0][0x360] ;  /* 0x0000d800ff007b82 */ /* 0x000e240000000800 */
[----:B0-----:R-:W-:-:S05]  /*0050*/  IMAD R5, R0, UR4, R5 ;  /* 0x0000000400057c24 */ /* 0x001fca000f8e0205 */
[----:B-1----:R-:W-:-:S13]  /*0060*/  ISETP.GE.AND P0, PT, R5, UR5, PT ;  /* 0x0000000505007c0c */ /* 0x002fda000bf06270 */
[----:B------:R-:W-:Y:S05]  /*0070*/  @P0 EXIT ;  /* 0x000000000000094d */ /* 0x000fea0003800000 */
[----:B------:R-:W0:Y:S01]  /*0080*/  LDC.64 R2, c[0x0][0x380] ;  /* 0x0000e000ff027b82 */ /* 0x000e220000000a00 */
[----:B------:R-:W1:Y:S01]  /*0090*/  LDCU.64 UR4, c[0x0][0x358] ;  /* 0x00006b00ff0477ac */ /* 0x000e620008000a00 */
[----:B0-----:R-:W-:-:S05]  /*00a0*/  IMAD.WIDE R2, R5, 0x18, R2 ;  /* 0x0000001805027825 */ /* 0x001fca00078e0202 */
[----:B-1----:R-:W2:Y:S04]  /*00b0*/  LDG.E R0, desc[UR4][R2.64] ;  /* 0x0000000402007981 */ /* 0x002ea8000c1e1900 */
[----:B------:R-:W3:Y:S04]  /*00c0*/  LDG.E R10, desc[UR4][R2.64+0x4] ;  /* 0x00000404020a7981 */ /* 0x000ee8000c1e1900 */
[----:B------:R-:W4:Y:S04]  /*00d0*/  LDG.E R11, desc[UR4][R2.64+0x8] ;  /* 0x00000804020b7981 */ /* 0x000f28000c1e1900 */
[----:B------:R-:W5:Y:S04]  /*00e0*/  LDG.E R13, desc[UR4][R2.64+0xc] ;  /* 0x00000c04020d7981 */ /* 0x000f68000c1e1900 */
[----:B------:R-:W5:Y:S04]  /*00f0*/  LDG.E R15, desc[UR4][R2.64+0x10] ;  /* 0x00001004020f7981 */ /* 0x000f68000c1e1900 */
[----:B------:R-:W5:Y:S01]  /*0100*/  LDG.E R17, desc[UR4][R2.64+0x14] ;  /* 0x0000140402117981 */ /* 0x000f62000c1e1900 */
[----:B------:R-:W-:Y:S01]  /*0110*/  UMOV UR6, 0xeb1c432d ;  /* 0xeb1c432d00067882 */ /* 0x000fe20000000000 */
[----:B------:R-:W-:Y:S01]  /*0120*/  UMOV UR7, 0x3f1a36e2 ;  /* 0x3f1a36e200077882 */ /* 0x000fe20000000000 */
[----:B--2---:R-:W0:Y:S08]  /*0130*/  F2F.F64.F32 R4, R0 ;  /* 0x0000000000047310 */ /* 0x004e300000201800 */
[----:B---3--:R-:W1:Y:S01]  /*0140*/  F2F.F64.F32 R6, R10 ;  /* 0x0000000a00067310 */ /* 0x008e620000201800 */
[----:B0-----:R-:W-:-:S07]  /*0150*/  DADD R4, R4, -UR6 ;  /* 0x8000000604047e29 */ /* 0x001fce0008000000 */
[----:B----4-:R-:W0:Y:S01]  /*0160*/  F2F.F64.F32 R8, R11 ;  /* 0x0000000b00087310 */ /* 0x010e220000201800 */
[----:B-1----:R-:W-:-:S07]  /*0170*/  DADD R6, R6, -UR6 ;  /* 0x8000000606067e29 */ /* 0x002fce0008000000 */
[----:B------:R-:W5:Y:S01]  /*0180*/  F2F.F32.F64 R4, R4 ;  /* 0x0000000400047310 */ /* 0x000f620000301000 */
[----:B0-----:R-:W-:-:S07]  /*0190*/  DADD R8, R8, -UR6 ;  /* 0x8000000608087e29 */ /* 0x001fce0008000000 */
[----:B------:R-:W0:Y:S01]  /*01a0*/  F2F.F32.F64 R6, R6 ;  /* 0x0000000600067310 */ /* 0x000e220000301000 */
[----:B-----5:R-:W-:-:S07]  /*01b0*/  FADD R13, R4, R13 ;  /* 0x0000000d040d7221 */ /* 0x020fce0000000000 */
[----:B------:R-:W1:Y:S01]  /*01c0*/  F2F.F32.F64 R8, R8 ;  /* 0x0000000800087310 */ /* 0x000e620000301000 */
[----:B------:R-:W-:Y:S01]  /*01d0*/  STG.E desc[UR4][R2.64], R13 ;  /* 0x0000000d02007986 */ /* 0x000fe2000c101904 */
[----:B0-----:R-:W-:-:S05]  /*01e0*/  FADD R15, R6, R15 ;  /* 0x0000000f060f7221 */ /* 0x001fca0000000000 */
[----:B------:R-:W-:Y:S01]  /*01f0*/  STG.E desc[UR4][R2.64+0x4], R15 ;  /* 0x0000040f02007986 */ /* 0x000fe2000c101904 */
[----:B-1----:R-:W-:-:S05]  /*0200*/  FADD R17, R8, R17 ;  /* 0x0000001108117221 */ /* 0x002fca0000000000 */
[----:B------:R-:W-:Y:S01]  /*0210*/  STG.E desc[UR4][R2.64+0x8], R17 ;  /* 0x0000081102007986 */ /* 0x000fe2000c101904 */
[----:B------:R-:W-:Y:S05]  /*0220*/  EXIT ;  /* 0x000000000000794d */ /* 0x000fea0003800000 */
.L_x_0:
[----:B------:R-:W-:-:S00]  /*0230*/  BRA `(.L_x_0) ;  /* 0xfffffffc00fc7947 */ /* 0x000fc0000383ffff */
[----:B------:R-:W-:-:S00]  /*0240*/  NOP ;  /* 0x0000000000007918 */ /* 0x000fc00000000000 */
        /* <DEDUP_REMOVED lines=11> */
.L_x_1:


//--------------------- .nv.shared.reserved.0     --------------------------
	.section	.nv.shared.reserved.0,"aw",@nobits
	.weak		__nv_reservedSMEM_offset_0_alias
	.size		__nv_reservedSMEM_offset_0_alias, 0, 64
	.other		__nv_reservedSMEM_offset_0_alias,@"STO_CUDA_RESERVED_SHARED STV_DEFAULT"
__nv_reservedSMEM_offset_0_alias:
	.zero		0
	.zero		64


//--------------------- .nv.constant0._Z11particleSimP8Particlei --------------------------
	.section	.nv.constant0._Z11particleSimP8Particlei,"a",@progbits
	.sectionflags	@""
	.align	4
.nv.constant0._Z11particleSimP8Particlei:
	.zero		908


//--------------------- SYMBOLS --------------------------

	.type		.nv.reservedSmem.offset0,@object
	.size		.nv.reservedSmem.offset0,0x4
